//
// Generated by NVIDIA NVVM Compiler
//
// Compiler Build ID: CL-36424714
// Cuda compilation tools, release 13.0, V13.0.88
// Based on NVVM 20.0.0
//

.version 9.0
.target sm_100
.address_size 64

	// .globl	_Z19l2_normalize_kernelPfii

.visible .entry _Z19l2_normalize_kernelPfii(
	.param .u64 .ptr .align 1 _Z19l2_normalize_kernelPfii_param_0,
	.param .u32 _Z19l2_normalize_kernelPfii_param_1,
	.param .u32 _Z19l2_normalize_kernelPfii_param_2
)
{
	.reg .pred 	%p<20>;
	.reg .b32 	%r<68>;
	.reg .b32 	%f<145>;
	.reg .b64 	%rd<21>;

	ld.param.u64 	%rd4, [_Z19l2_normalize_kernelPfii_param_0];
	ld.param.u32 	%r44, [_Z19l2_normalize_kernelPfii_param_1];
	ld.param.u32 	%r43, [_Z19l2_normalize_kernelPfii_param_2];
	cvta.to.global.u64 	%rd1, %rd4;
	mov.u32 	%r45, %ctaid.x;
	mov.u32 	%r46, %ntid.x;
	mov.u32 	%r47, %tid.x;
	mad.lo.s32 	%r1, %r45, %r46, %r47;
	setp.ge.s32 	%p1, %r1, %r44;
	@%p1 bra 	$L__BB0_28;
	mul.lo.s32 	%r2, %r43, %r1;
	setp.lt.s32 	%p2, %r43, 1;
	mov.f32 	%f144, 0f2B8CBCCC;
	@%p2 bra 	$L__BB0_15;
	and.b32  	%r3, %r43, 15;
	setp.lt.u32 	%p3, %r43, 16;
	mov.f32 	%f143, 0f00000000;
	mov.b32 	%r57, 0;
	@%p3 bra 	$L__BB0_5;
	and.b32  	%r57, %r43, 2147483632;
	neg.s32 	%r55, %r57;
	add.s64 	%rd2, %rd1, 32;
	mov.f32 	%f143, 0f00000000;
	mov.u32 	%r54, %r2;
$L__BB0_4:
	.pragma "nounroll";
	mul.wide.s32 	%rd5, %r54, 4;
	add.s64 	%rd6, %rd2, %rd5;
	ld.global.f32 	%f21, [%rd6+-32];
	fma.rn.f32 	%f22, %f21, %f21, %f143;
	ld.global.f32 	%f23, [%rd6+-28];
	fma.rn.f32 	%f24, %f23, %f23, %f22;
	ld.global.f32 	%f25, [%rd6+-24];
	fma.rn.f32 	%f26, %f25, %f25, %f24;
	ld.global.f32 	%f27, [%rd6+-20];
	fma.rn.f32 	%f28, %f27, %f27, %f26;
	ld.global.f32 	%f29, [%rd6+-16];
	fma.rn.f32 	%f30, %f29, %f29, %f28;
	ld.global.f32 	%f31, [%rd6+-12];
	fma.rn.f32 	%f32, %f31, %f31, %f30;
	ld.global.f32 	%f33, [%rd6+-8];
	fma.rn.f32 	%f34, %f33, %f33, %f32;
	ld.global.f32 	%f35, [%rd6+-4];
	fma.rn.f32 	%f36, %f35, %f35, %f34;
	ld.global.f32 	%f37, [%rd6];
	fma.rn.f32 	%f38, %f37, %f37, %f36;
	ld.global.f32 	%f39, [%rd6+4];
	fma.rn.f32 	%f40, %f39, %f39, %f38;
	ld.global.f32 	%f41, [%rd6+8];
	fma.rn.f32 	%f42, %f41, %f41, %f40;
	ld.global.f32 	%f43, [%rd6+12];
	fma.rn.f32 	%f44, %f43, %f43, %f42;
	ld.global.f32 	%f45, [%rd6+16];
	fma.rn.f32 	%f46, %f45, %f45, %f44;
	ld.global.f32 	%f47, [%rd6+20];
	fma.rn.f32 	%f48, %f47, %f47, %f46;
	ld.global.f32 	%f49, [%rd6+24];
	fma.rn.f32 	%f50, %f49, %f49, %f48;
	ld.global.f32 	%f51, [%rd6+28];
	fma.rn.f32 	%f143, %f51, %f51, %f50;
	add.s32 	%r55, %r55, 16;
	add.s32 	%r54, %r54, 16;
	setp.ne.s32 	%p4, %r55, 0;
	@%p4 bra 	$L__BB0_4;
$L__BB0_5:
	setp.eq.s32 	%p5, %r3, 0;
	@%p5 bra 	$L__BB0_14;
	and.b32  	%r11, %r43, 7;
	setp.lt.u32 	%p6, %r3, 8;
	@%p6 bra 	$L__BB0_8;
	add.s32 	%r49, %r57, %r2;
	mul.wide.s32 	%rd7, %r49, 4;
	add.s64 	%rd8, %rd1, %rd7;
	ld.global.f32 	%f53, [%rd8];
	fma.rn.f32 	%f54, %f53, %f53, %f143;
	ld.global.f32 	%f55, [%rd8+4];
	fma.rn.f32 	%f56, %f55, %f55, %f54;
	ld.global.f32 	%f57, [%rd8+8];
	fma.rn.f32 	%f58, %f57, %f57, %f56;
	ld.global.f32 	%f59, [%rd8+12];
	fma.rn.f32 	%f60, %f59, %f59, %f58;
	ld.global.f32 	%f61, [%rd8+16];
	fma.rn.f32 	%f62, %f61, %f61, %f60;
	ld.global.f32 	%f63, [%rd8+20];
	fma.rn.f32 	%f64, %f63, %f63, %f62;
	ld.global.f32 	%f65, [%rd8+24];
	fma.rn.f32 	%f66, %f65, %f65, %f64;
	ld.global.f32 	%f67, [%rd8+28];
	fma.rn.f32 	%f143, %f67, %f67, %f66;
	add.s32 	%r57, %r57, 8;
$L__BB0_8:
	setp.eq.s32 	%p7, %r11, 0;
	@%p7 bra 	$L__BB0_14;
	and.b32  	%r14, %r43, 3;
	setp.lt.u32 	%p8, %r11, 4;
	@%p8 bra 	$L__BB0_11;
	add.s32 	%r50, %r57, %r2;
	mul.wide.s32 	%rd9, %r50, 4;
	add.s64 	%rd10, %rd1, %rd9;
	ld.global.f32 	%f69, [%rd10];
	fma.rn.f32 	%f70, %f69, %f69, %f143;
	ld.global.f32 	%f71, [%rd10+4];
	fma.rn.f32 	%f72, %f71, %f71, %f70;
	ld.global.f32 	%f73, [%rd10+8];
	fma.rn.f32 	%f74, %f73, %f73, %f72;
	ld.global.f32 	%f75, [%rd10+12];
	fma.rn.f32 	%f143, %f75, %f75, %f74;
	add.s32 	%r57, %r57, 4;
$L__BB0_11:
	setp.eq.s32 	%p9, %r14, 0;
	@%p9 bra 	$L__BB0_14;
	add.s32 	%r60, %r57, %r2;
	neg.s32 	%r59, %r14;
$L__BB0_13:
	.pragma "nounroll";
	mul.wide.s32 	%rd11, %r60, 4;
	add.s64 	%rd12, %rd1, %rd11;
	ld.global.f32 	%f76, [%rd12];
	fma.rn.f32 	%f143, %f76, %f76, %f143;
	add.s32 	%r60, %r60, 1;
	add.s32 	%r59, %r59, 1;
	setp.ne.s32 	%p10, %r59, 0;
	@%p10 bra 	$L__BB0_13;
$L__BB0_14:
	add.f32 	%f144, %f143, 0f2B8CBCCC;
$L__BB0_15:
	setp.lt.s32 	%p11, %r43, 1;
	rsqrt.approx.f32 	%f16, %f144;
	@%p11 bra 	$L__BB0_28;
	and.b32  	%r23, %r43, 15;
	setp.lt.u32 	%p12, %r43, 16;
	mov.b32 	%r64, 0;
	@%p12 bra 	$L__BB0_19;
	and.b32  	%r64, %r43, 2147483632;
	neg.s32 	%r62, %r64;
	add.s64 	%rd3, %rd1, 32;
	mov.u32 	%r61, %r2;
$L__BB0_18:
	.pragma "nounroll";
	mul.wide.s32 	%rd13, %r61, 4;
	add.s64 	%rd14, %rd3, %rd13;
	ld.global.f32 	%f77, [%rd14+-32];
	mul.f32 	%f78, %f16, %f77;
	st.global.f32 	[%rd14+-32], %f78;
	ld.global.f32 	%f79, [%rd14+-28];
	mul.f32 	%f80, %f16, %f79;
	st.global.f32 	[%rd14+-28], %f80;
	ld.global.f32 	%f81, [%rd14+-24];
	mul.f32 	%f82, %f16, %f81;
	st.global.f32 	[%rd14+-24], %f82;
	ld.global.f32 	%f83, [%rd14+-20];
	mul.f32 	%f84, %f16, %f83;
	st.global.f32 	[%rd14+-20], %f84;
	ld.global.f32 	%f85, [%rd14+-16];
	mul.f32 	%f86, %f16, %f85;
	st.global.f32 	[%rd14+-16], %f86;
	ld.global.f32 	%f87, [%rd14+-12];
	mul.f32 	%f88, %f16, %f87;
	st.global.f32 	[%rd14+-12], %f88;
	ld.global.f32 	%f89, [%rd14+-8];
	mul.f32 	%f90, %f16, %f89;
	st.global.f32 	[%rd14+-8], %f90;
	ld.global.f32 	%f91, [%rd14+-4];
	mul.f32 	%f92, %f16, %f91;
	st.global.f32 	[%rd14+-4], %f92;
	ld.global.f32 	%f93, [%rd14];
	mul.f32 	%f94, %f16, %f93;
	st.global.f32 	[%rd14], %f94;
	ld.global.f32 	%f95, [%rd14+4];
	mul.f32 	%f96, %f16, %f95;
	st.global.f32 	[%rd14+4], %f96;
	ld.global.f32 	%f97, [%rd14+8];
	mul.f32 	%f98, %f16, %f97;
	st.global.f32 	[%rd14+8], %f98;
	ld.global.f32 	%f99, [%rd14+12];
	mul.f32 	%f100, %f16, %f99;
	st.global.f32 	[%rd14+12], %f100;
	ld.global.f32 	%f101, [%rd14+16];
	mul.f32 	%f102, %f16, %f101;
	st.global.f32 	[%rd14+16], %f102;
	ld.global.f32 	%f103, [%rd14+20];
	mul.f32 	%f104, %f16, %f103;
	st.global.f32 	[%rd14+20], %f104;
	ld.global.f32 	%f105, [%rd14+24];
	mul.f32 	%f106, %f16, %f105;
	st.global.f32 	[%rd14+24], %f106;
	ld.global.f32 	%f107, [%rd14+28];
	mul.f32 	%f108, %f16, %f107;
	st.global.f32 	[%rd14+28], %f108;
	add.s32 	%r62, %r62, 16;
	add.s32 	%r61, %r61, 16;
	setp.ne.s32 	%p13, %r62, 0;
	@%p13 bra 	$L__BB0_18;
$L__BB0_19:
	setp.eq.s32 	%p14, %r23, 0;
	@%p14 bra 	$L__BB0_28;
	and.b32  	%r31, %r43, 7;
	setp.lt.u32 	%p15, %r23, 8;
	@%p15 bra 	$L__BB0_22;
	add.s32 	%r52, %r64, %r2;
	mul.wide.s32 	%rd15, %r52, 4;
	add.s64 	%rd16, %rd1, %rd15;
	ld.global.f32 	%f109, [%rd16];
	mul.f32 	%f110, %f16, %f109;
	st.global.f32 	[%rd16], %f110;
	ld.global.f32 	%f111, [%rd16+4];
	mul.f32 	%f112, %f16, %f111;
	st.global.f32 	[%rd16+4], %f112;
	ld.global.f32 	%f113, [%rd16+8];
	mul.f32 	%f114, %f16, %f113;
	st.global.f32 	[%rd16+8], %f114;
	ld.global.f32 	%f115, [%rd16+12];
	mul.f32 	%f116, %f16, %f115;
	st.global.f32 	[%rd16+12], %f116;
	ld.global.f32 	%f117, [%rd16+16];
	mul.f32 	%f118, %f16, %f117;
	st.global.f32 	[%rd16+16], %f118;
	ld.global.f32 	%f119, [%rd16+20];
	mul.f32 	%f120, %f16, %f119;
	st.global.f32 	[%rd16+20], %f120;
	ld.global.f32 	%f121, [%rd16+24];
	mul.f32 	%f122, %f16, %f121;
	st.global.f32 	[%rd16+24], %f122;
	ld.global.f32 	%f123, [%rd16+28];
	mul.f32 	%f124, %f16, %f123;
	st.global.f32 	[%rd16+28], %f124;
	add.s32 	%r64, %r64, 8;
$L__BB0_22:
	setp.eq.s32 	%p16, %r31, 0;
	@%p16 bra 	$L__BB0_28;
	and.b32  	%r34, %r43, 3;
	setp.lt.u32 	%p17, %r31, 4;
	@%p17 bra 	$L__BB0_25;
	add.s32 	%r53, %r64, %r2;
	mul.wide.s32 	%rd17, %r53, 4;
	add.s64 	%rd18, %rd1, %rd17;
	ld.global.f32 	%f125, [%rd18];
	mul.f32 	%f126, %f16, %f125;
	st.global.f32 	[%rd18], %f126;
	ld.global.f32 	%f127, [%rd18+4];
	mul.f32 	%f128, %f16, %f127;
	st.global.f32 	[%rd18+4], %f128;
	ld.global.f32 	%f129, [%rd18+8];
	mul.f32 	%f130, %f16, %f129;
	st.global.f32 	[%rd18+8], %f130;
	ld.global.f32 	%f131, [%rd18+12];
	mul.f32 	%f132, %f16, %f131;
	st.global.f32 	[%rd18+12], %f132;
	add.s32 	%r64, %r64, 4;
$L__BB0_25:
	setp.eq.s32 	%p18, %r34, 0;
	@%p18 bra 	$L__BB0_28;
	add.s32 	%r67, %r64, %r2;
	neg.s32 	%r66, %r34;
$L__BB0_27:
	.pragma "nounroll";
	mul.wide.s32 	%rd19, %r67, 4;
	add.s64 	%rd20, %rd1, %rd19;
	ld.global.f32 	%f133, [%rd20];
	mul.f32 	%f134, %f16, %f133;
	st.global.f32 	[%rd20], %f134;
	add.s32 	%r67, %r67, 1;
	add.s32 	%r66, %r66, 1;
	setp.ne.s32 	%p19, %r66, 0;
	@%p19 bra 	$L__BB0_27;
$L__BB0_28:
	ret;

}


// ===== COMPILED SASS (sm_100) =====

	.target	sm_100

	.elftype	@"ET_EXEC"


//--------------------- .note.nv.tkinfo           --------------------------
	.section	.note.nv.tkinfo,"",@"SHT_NOTE"
	.sectionflags	@"SHF_NOTE_NV_TKINFO"
	.tkinfo
        /*0018*/ 	.word	0x00000002
        /*0030*/ 	.string	""
        /*0030*/ 	.string	"ptxas"
        /*0030*/ 	.string	"Cuda compilation tools, release 13.0, V13.0.88"
        /*0030*/ 	.string	"Build cuda_13.0.r13.0/compiler.36424714_0"
        /*0030*/ 	.string	"-arch sm_100 -m 64 "



//--------------------- .note.nv.cuinfo           --------------------------
	.section	.note.nv.cuinfo,"",@"SHT_NOTE"
	.sectionflags	@"SHF_NOTE_NV_CUINFO"
        /*0018*/ 	.short	0x0002
        /*001a*/ 	.short	0x0064
        /*001c*/ 	.short	0x0082
	.zero		2


//--------------------- .nv.info                  --------------------------
	.section	.nv.info,"",@"SHT_CUDA_INFO"
	.align	4


	//----- nvinfo : EIATTR_REGCOUNT
	.align		4
        /*0000*/ 	.byte	0x04, 0x2f
        /*0002*/ 	.short	(.L_1 - .L_0)
	.align		4
.L_0:
        /*0004*/ 	.word	index@(_Z19l2_normalize_kernelPfii)
        /*0008*/ 	.word	0x00000020


	//----- nvinfo : EIATTR_FRAME_SIZE
	.align		4
.L_1:
        /*000c*/ 	.byte	0x04, 0x11
        /*000e*/ 	.short	(.L_3 - .L_2)
	.align		4
.L_2:
        /*0010*/ 	.word	index@(_Z19l2_normalize_kernelPfii)
        /*0014*/ 	.word	0x00000000


	//----- nvinfo : EIATTR_MIN_STACK_SIZE
	.align		4
.L_3:
        /*0018*/ 	.byte	0x04, 0x12
        /*001a*/ 	.short	(.L_5 - .L_4)
	.align		4
.L_4:
        /*001c*/ 	.word	index@(_Z19l2_normalize_kernelPfii)
        /*0020*/ 	.word	0x00000000
.L_5:


//--------------------- .nv.compat                --------------------------
	.section	.nv.compat,"",@"SHT_CUDA_COMPAT_INFO"
	.align	4
        /*0000*/ 	.byte	0x02, 0x09, 0x00, 0x00, 0x02, 0x02, 0x01, 0x00, 0x02, 0x05, 0x05, 0x00, 0x03, 0x07, 0x01, 0x01
        /*0010*/ 	.byte	0x02, 0x03, 0x00, 0x00, 0x02, 0x06, 0x01, 0x00, 0x04, 0x0b, 0x08, 0x00, 0x01, 0x00, 0x00, 0x00
        /*0020*/ 	.byte	0x00, 0x00, 0x00, 0x00


//--------------------- .nv.info._Z19l2_normalize_kernelPfii --------------------------
	.section	.nv.info._Z19l2_normalize_kernelPfii,"",@"SHT_CUDA_INFO"
	.sectionflags	@""
	.align	4


	//----- nvinfo : EIATTR_CUDA_API_VERSION
	.align		4
        /*0000*/ 	.byte	0x04, 0x37
        /*0002*/ 	.short	(.L_7 - .L_6)
.L_6:
        /*0004*/ 	.word	0x00000082


	//----- nvinfo : EIATTR_KPARAM_INFO
	.align		4
.L_7:
        /*0008*/ 	.byte	0x04, 0x17
        /*000a*/ 	.short	(.L_9 - .L_8)
.L_8:
        /*000c*/ 	.word	0x00000000
        /*0010*/ 	.short	0x0002
        /*0012*/ 	.short	0x000c
        /*0014*/ 	.byte	0x00, 0xf0, 0x11, 0x00


	//----- nvinfo : EIATTR_KPARAM_INFO
	.align		4
.L_9:
        /*0018*/ 	.byte	0x04, 0x17
        /*001a*/ 	.short	(.L_11 - .L_10)
.L_10:
        /*001c*/ 	.word	0x00000000
        /*0020*/ 	.short	0x0001
        /*0022*/ 	.short	0x0008
        /*0024*/ 	.byte	0x00, 0xf0, 0x11, 0x00


	//----- nvinfo : EIATTR_KPARAM_INFO
	.align		4
.L_11:
        /*0028*/ 	.byte	0x04, 0x17
        /*002a*/ 	.short	(.L_13 - .L_12)
.L_12:
        /*002c*/ 	.word	0x00000000
        /*0030*/ 	.short	0x0000
        /*0032*/ 	.short	0x0000
        /*0034*/ 	.byte	0x00, 0xf5, 0x21, 0x00


	//----- nvinfo : EIATTR_SPARSE_MMA_MASK
	.align		4
.L_13:
        /*0038*/ 	.byte	0x03, 0x50
        /*003a*/ 	.short	0x0000


	//----- nvinfo : EIATTR_MAXREG_COUNT
	.align		4
        /*003c*/ 	.byte	0x03, 0x1b
        /*003e*/ 	.short	0x00ff


	//----- nvinfo : EIATTR_MERCURY_ISA_VERSION
	.align		4
        /*0040*/ 	.byte	0x03, 0x5f
        /*0042*/ 	.short	0x0101


	//----- nvinfo : EIATTR_VRC_CTA_INIT_COUNT
	.align		4
        /*0044*/ 	.byte	0x02, 0x4a
	.zero		1
	.zero		1


	//----- nvinfo : EIATTR_EXIT_INSTR_OFFSETS
	.align		4
        /*0048*/ 	.byte	0x04, 0x1c
        /*004a*/ 	.short	(.L_15 - .L_14)


	//   ....[0]....
.L_14:
        /*004c*/ 	.word	0x00000070


	//   ....[1]....
        /*0050*/ 	.word	0x000007b0


	//   ....[2]....
        /*0054*/ 	.word	0x00000bf0


	//   ....[3]....
        /*0058*/ 	.word	0x00000e00


	//   ....[4]....
        /*005c*/ 	.word	0x00000f50


	//   ....[5]....
        /*0060*/ 	.word	0x00001010


	//----- nvinfo : EIATTR_CBANK_PARAM_SIZE
	.align		4
.L_15:
        /*0064*/ 	.byte	0x03, 0x19
        /*0066*/ 	.short	0x0010


	//----- nvinfo : EIATTR_PARAM_CBANK
	.align		4
        /*0068*/ 	.byte	0x04, 0x0a
        /*006a*/ 	.short	(.L_17 - .L_16)
	.align		4
.L_16:
        /*006c*/ 	.word	index@(.nv.constant0._Z19l2_normalize_kernelPfii)
        /*0070*/ 	.short	0x0380
        /*0072*/ 	.short	0x0010


	//----- nvinfo : EIATTR_SW_WAR
	.align		4
.L_17:
        /*0074*/ 	.byte	0x04, 0x36
        /*0076*/ 	.short	(.L_19 - .L_18)
.L_18:
        /*0078*/ 	.word	0x00000008
.L_19:


//--------------------- .nv.callgraph             --------------------------
	.section	.nv.callgraph,"",@"SHT_CUDA_CALLGRAPH"
	.align	4
	.sectionentsize	8
	.align		4
        /*0000*/ 	.word	0x00000000
	.align		4
        /*0004*/ 	.word	0xffffffff
	.align		4
        /*0008*/ 	.word	0x00000000
	.align		4
        /*000c*/ 	.word	0xfffffffe
	.align		4
        /*0010*/ 	.word	0x00000000
	.align		4
        /*0014*/ 	.word	0xfffffffd
	.align		4
        /*0018*/ 	.word	0x00000000
	.align		4
        /*001c*/ 	.word	0xfffffffc


//--------------------- .text._Z19l2_normalize_kernelPfii --------------------------
	.section	.text._Z19l2_normalize_kernelPfii,"ax",@progbits
	.align	128
        .global         _Z19l2_normalize_kernelPfii
        .type           _Z19l2_normalize_kernelPfii,@function
        .size           _Z19l2_normalize_kernelPfii,(.L_x_13 - _Z19l2_normalize_kernelPfii)
        .other          _Z19l2_normalize_kernelPfii,@"STO_CUDA_ENTRY STV_DEFAULT"
_Z19l2_normalize_kernelPfii:
.text._Z19l2_normalize_kernelPfii:
[----:B------:R-:W-:Y:S01]  /*0000*/  LDC R1, c[0x0][0x37c] ;  /* 0x0000df00ff017b82 */ /* 0x000fe20000000800 */
[----:B------:R-:W0:Y:S07]  /*0010*/  S2R R0, SR_TID.X ;  /* 0x0000000000007919 */ /* 0x000e2e0000002100 */
[----:B------:R-:W0:Y:S01]  /*0020*/  S2UR UR4, SR_CTAID.X ;  /* 0x00000000000479c3 */ /* 0x000e220000002500 */
[----:B------:R-:W1:Y:S07]  /*0030*/  LDCU UR5, c[0x0][0x388] ;  /* 0x00007100ff0577ac */ /* 0x000e6e0008000800 */
[----:B------:R-:W0:Y:S02]  /*0040*/  LDC R3, c[0x0][0x360] ;  /* 0x0000d800ff037b82 */ /* 0x000e240000000800 */
[----:B0-----:R-:W-:-:S05]  /*0050*/  IMAD R3, R3, UR4, R0 ;  /* 0x0000000403037c24 */ /* 0x001fca000f8e0200 */
[----:B-1----:R-:W-:-:S13]  /*0060*/  ISETP.GE.AND P0, PT, R3, UR5, PT ;  /* 0x0000000503007c0c */ /* 0x002fda000bf06270 */
[----:B------:R-:W-:Y:S05]  /*0070*/  @P0 EXIT ;  /* 0x000000000000094d */ /* 0x000fea0003800000 */
[----:B------:R-:W0:Y:S01]  /*0080*/  LDC R0, c[0x0][0x38c] ;  /* 0x0000e300ff007b82 */ /* 0x000e220000000800 */
[----:B------:R-:W1:Y:S01]  /*0090*/  LDCU.64 UR6, c[0x0][0x358] ;  /* 0x00006b00ff0677ac */ /* 0x000e620008000a00 */
[----:B------:R-:W-:Y:S01]  /*00a0*/  HFMA2 R5, -RZ, RZ, 0.0589599609375, -1.19921875 ;  /* 0x2b8cbcccff057431 */ /* 0x000fe200000001ff */
[----:B0-----:R-:W-:Y:S01]  /*00b0*/  ISETP.GE.AND P0, PT, R0, 0x1, PT ;  /* 0x000000010000780c */ /* 0x001fe20003f06270 */
[----:B------:R-:W-:-:S12]  /*00c0*/  IMAD R4, R3, R0, RZ ;  /* 0x0000000003047224 */ /* 0x000fd800078e02ff */
[----:B-1----:R-:W-:Y:S05]  /*00d0*/  @!P0 BRA `(.L_x_0) ;  /* 0x0000000400a88947 */ /* 0x002fea0003800000 */
[C---:B------:R-:W-:Y:S02]  /*00e0*/  ISETP.GE.U32.AND P2, PT, R0.reuse, 0x10, PT ;  /* 0x000000100000780c */ /* 0x040fe40003f46070 */
[----:B------:R-:W-:Y:S02]  /*00f0*/  LOP3.LUT R19, R0, 0xf, RZ, 0xc0, !PT ;  /* 0x0000000f00137812 */ /* 0x000fe400078ec0ff */
[----:B------:R-:W-:Y:S02]  /*0100*/  MOV R5, RZ ;  /* 0x000000ff00057202 */ /* 0x000fe40000000f00 */
[----:B------:R-:W-:Y:S02]  /*0110*/  ISETP.NE.AND P1, PT, R19, RZ, PT ;  /* 0x000000ff1300720c */ /* 0x000fe40003f25270 */
[----:B------:R-:W-:-:S05]  /*0120*/  MOV R7, RZ ;  /* 0x000000ff00077202 */ /* 0x000fca0000000f00 */
[----:B------:R-:W-:Y:S06]  /*0130*/  @!P2 BRA `(.L_x_1) ;  /* 0x0000000000b8a947 */ /* 0x000fec0003800000 */
[----:B------:R-:W0:Y:S01]  /*0140*/  LDCU.64 UR4, c[0x0][0x380] ;  /* 0x00007000ff0477ac */ /* 0x000e220008000a00 */
[----:B------:R-:W-:Y:S02]  /*0150*/  LOP3.LUT R7, R0, 0x7ffffff0, RZ, 0xc0, !PT ;  /* 0x7ffffff000077812 */ /* 0x000fe400078ec0ff */
[----:B------:R-:W-:Y:S02]  /*0160*/  MOV R5, RZ ;  /* 0x000000ff00057202 */ /* 0x000fe40000000f00 */
[----:B------:R-:W-:Y:S02]  /*0170*/  MOV R6, R4 ;  /* 0x0000000400067202 */ /* 0x000fe40000000f00 */
[----:B------:R-:W-:Y:S01]  /*0180*/  IADD3 R21, PT, PT, -R7, RZ, RZ ;  /* 0x000000ff07157210 */ /* 0x000fe20007ffe1ff */
[----:B0-----:R-:W-:-:S04]  /*0190*/  UIADD3 UR4, UP0, UPT, UR4, 0x20, URZ ;  /* 0x0000002004047890 */ /* 0x001fc8000ff1e0ff */
[----:B------:R-:W-:-:S12]  /*01a0*/  UIADD3.X UR5, UPT, UPT, URZ, UR5, URZ, UP0, !UPT ;  /* 0x00000005ff057290 */ /* 0x000fd800087fe4ff */
.L_x_2:
[----:B------:R-:W-:Y:S02]  /*01b0*/  MOV R2, UR4 ;  /* 0x0000000400027c02 */ /* 0x000fe40008000f00 */
[----:B------:R-:W-:-:S03]  /*01c0*/  MOV R3, UR5 ;  /* 0x0000000500037c02 */ /* 0x000fc60008000f00 */
[----:B------:R-:W-:-:S05]  /*01d0*/  IMAD.WIDE R2, R6, 0x4, R2 ;  /* 0x0000000406027825 */ /* 0x000fca00078e0202 */
[----:B------:R-:W2:Y:S04]  /*01e0*/  LDG.E R20, desc[UR6][R2.64+-0x20] ;  /* 0xffffe00602147981 */ /* 0x000ea8000c1e1900 */
[----:B------:R-:W3:Y:S04]  /*01f0*/  LDG.E R22, desc[UR6][R2.64+-0x1c] ;  /* 0xffffe40602167981 */ /* 0x000ee8000c1e1900 */
[----:B------:R-:W4:Y:S04]  /*0200*/  LDG.E R24, desc[UR6][R2.64+-0x18] ;  /* 0xffffe80602187981 */ /* 0x000f28000c1e1900 */
[----:B------:R-:W5:Y:S04]  /*0210*/  LDG.E R26, desc[UR6][R2.64+-0x14] ;  /* 0xffffec06021a7981 */ /* 0x000f68000c1e1900 */
        /* <DEDUP_REMOVED lines=11> */
[----:B------:R-:W5:Y:S01]  /*02d0*/  LDG.E R18, desc[UR6][R2.64+0x1c] ;  /* 0x00001c0602127981 */ /* 0x000f62000c1e1900 */
[----:B------:R-:W-:-:S02]  /*02e0*/  IADD3 R21, PT, PT, R21, 0x10, RZ ;  /* 0x0000001015157810 */ /* 0x000fc40007ffe0ff */
[----:B------:R-:W-:Y:S02]  /*02f0*/  IADD3 R6, PT, PT, R6, 0x10, RZ ;  /* 0x0000001006067810 */ /* 0x000fe40007ffe0ff */
[----:B------:R-:W-:Y:S01]  /*0300*/  ISETP.NE.AND P2, PT, R21, RZ, PT ;  /* 0x000000ff1500720c */ /* 0x000fe20003f45270 */
[----:B--2---:R-:W-:-:S04]  /*0310*/  FFMA R5, R20, R20, R5 ;  /* 0x0000001414057223 */ /* 0x004fc80000000005 */
[----:B---3--:R-:W-:-:S04]  /*0320*/  FFMA R5, R22, R22, R5 ;  /* 0x0000001616057223 */ /* 0x008fc80000000005 */
[----:B----4-:R-:W-:-:S04]  /*0330*/  FFMA R5, R24, R24, R5 ;  /* 0x0000001818057223 */ /* 0x010fc80000000005 */
[----:B-----5:R-:W-:-:S04]  /*0340*/  FFMA R5, R26, R26, R5 ;  /* 0x0000001a1a057223 */ /* 0x020fc80000000005 */
[----:B------:R-:W-:-:S04]  /*0350*/  FFMA R28, R28, R28, R5 ;  /* 0x0000001c1c1c7223 */ /* 0x000fc80000000005 */
        /* <DEDUP_REMOVED lines=10> */
[----:B------:R-:W-:Y:S01]  /*0400*/  FFMA R5, R18, R18, R9 ;  /* 0x0000001212057223 */ /* 0x000fe20000000009 */
[----:B------:R-:W-:Y:S06]  /*0410*/  @P2 BRA `(.L_x_2) ;  /* 0xfffffffc00642947 */ /* 0x000fec000383ffff */
.L_x_1:
[----:B------:R-:W-:Y:S05]  /*0420*/  @!P1 BRA `(.L_x_3) ;  /* 0x0000000000d09947 */ /* 0x000fea0003800000 */
[----:B------:R-:W-:Y:S02]  /*0430*/  ISETP.GE.U32.AND P1, PT, R19, 0x8, PT ;  /* 0x000000081300780c */ /* 0x000fe40003f26070 */
[----:B------:R-:W-:-:S04]  /*0440*/  LOP3.LUT R11, R0, 0x7, RZ, 0xc0, !PT ;  /* 0x00000007000b7812 */ /* 0x000fc800078ec0ff */
[----:B------:R-:W-:-:S07]  /*0450*/  ISETP.NE.AND P2, PT, R11, RZ, PT ;  /* 0x000000ff0b00720c */ /* 0x000fce0003f45270 */
[----:B------:R-:W-:Y:S06]  /*0460*/  @!P1 BRA `(.L_x_4) ;  /* 0x0000000000509947 */ /* 0x000fec0003800000 */
[----:B------:R-:W0:Y:S01]  /*0470*/  LDC.64 R2, c[0x0][0x380] ;  /* 0x0000e000ff027b82 */ /* 0x000e220000000a00 */
[----:B------:R-:W-:-:S05]  /*0480*/  IADD3 R9, PT, PT, R4, R7, RZ ;  /* 0x0000000704097210 */ /* 0x000fca0007ffe0ff */
[----:B0-----:R-:W-:-:S05]  /*0490*/  IMAD.WIDE R2, R9, 0x4, R2 ;  /* 0x0000000409027825 */ /* 0x001fca00078e0202 */
[----:B------:R-:W2:Y:S04]  /*04a0*/  LDG.E R6, desc[UR6][R2.64] ;  /* 0x0000000602067981 */ /* 0x000ea8000c1e1900 */
[----:B------:R-:W3:Y:S04]  /*04b0*/  LDG.E R8, desc[UR6][R2.64+0x4] ;  /* 0x0000040602087981 */ /* 0x000ee8000c1e1900 */
[----:B------:R-:W4:Y:S04]  /*04c0*/  LDG.E R10, desc[UR6][R2.64+0x8] ;  /* 0x00000806020a7981 */ /* 0x000f28000c1e1900 */
[----:B------:R-:W5:Y:S04]  /*04d0*/  LDG.E R12, desc[UR6][R2.64+0xc] ;  /* 0x00000c06020c7981 */ /* 0x000f68000c1e1900 */
[----:B------:R-:W5:Y:S04]  /*04e0*/  LDG.E R14, desc[UR6][R2.64+0x10] ;  /* 0x00001006020e7981 */ /* 0x000f68000c1e1900 */
[----:B------:R-:W5:Y:S04]  /*04f0*/  LDG.E R16, desc[UR6][R2.64+0x14] ;  /* 0x0000140602107981 */ /* 0x000f68000c1e1900 */
[----:B------:R-:W5:Y:S04]  /*0500*/  LDG.E R18, desc[UR6][R2.64+0x18] ;  /* 0x0000180602127981 */ /* 0x000f68000c1e1900 */
[----:B------:R-:W5:Y:S01]  /*0510*/  LDG.E R20, desc[UR6][R2.64+0x1c] ;  /* 0x00001c0602147981 */ /* 0x000f62000c1e1900 */
[----:B------:R-:W-:Y:S01]  /*0520*/  IADD3 R7, PT, PT, R7, 0x8, RZ ;  /* 0x0000000807077810 */ /* 0x000fe20007ffe0ff */
[----:B--2---:R-:W-:-:S04]  /*0530*/  FFMA R5, R6, R6, R5 ;  /* 0x0000000606057223 */ /* 0x004fc80000000005 */
[----:B---3--:R-:W-:-:S04]  /*0540*/  FFMA R5, R8, R8, R5 ;  /* 0x0000000808057223 */ /* 0x008fc80000000005 */
[----:B----4-:R-:W-:-:S04]  /*0550*/  FFMA R5, R10, R10, R5 ;  /* 0x0000000a0a057223 */ /* 0x010fc80000000005 */
[----:B-----5:R-:W-:-:S04]  /*0560*/  FFMA R5, R12, R12, R5 ;  /* 0x0000000c0c057223 */ /* 0x020fc80000000005 */
[----:B------:R-:W-:-:S04]  /*0570*/  FFMA R5, R14, R14, R5 ;  /* 0x0000000e0e057223 */ /* 0x000fc80000000005 */
[----:B------:R-:W-:-:S04]  /*0580*/  FFMA R5, R16, R16, R5 ;  /* 0x0000001010057223 */ /* 0x000fc80000000005 */
[----:B------:R-:W-:-:S04]  /*0590*/  FFMA R5, R18, R18, R5 ;  /* 0x0000001212057223 */ /* 0x000fc80000000005 */
[----:B------:R-:W-:-:S07]  /*05a0*/  FFMA R5, R20, R20, R5 ;  /* 0x0000001414057223 */ /* 0x000fce0000000005 */
.L_x_4:
        /* <DEDUP_REMOVED lines=11> */
[----:B------:R-:W5:Y:S01]  /*0660*/  LDG.E R14, desc[UR6][R2.64+0xc] ;  /* 0x00000c06020e7981 */ /* 0x000f62000c1e1900 */
[----:B------:R-:W-:Y:S01]  /*0670*/  IADD3 R7, PT, PT, R7, 0x4, RZ ;  /* 0x0000000407077810 */ /* 0x000fe20007ffe0ff */
[----:B--2---:R-:W-:-:S04]  /*0680*/  FFMA R5, R8, R8, R5 ;  /* 0x0000000808057223 */ /* 0x004fc80000000005 */
[----:B---3--:R-:W-:-:S04]  /*0690*/  FFMA R5, R10, R10, R5 ;  /* 0x0000000a0a057223 */ /* 0x008fc80000000005 */
[----:B----4-:R-:W-:-:S04]  /*06a0*/  FFMA R5, R12, R12, R5 ;  /* 0x0000000c0c057223 */ /* 0x010fc80000000005 */
[----:B-----5:R-:W-:-:S07]  /*06b0*/  FFMA R5, R14, R14, R5 ;  /* 0x0000000e0e057223 */ /* 0x020fce0000000005 */
.L_x_5:
[----:B------:R-:W-:Y:S05]  /*06c0*/  @!P2 BRA `(.L_x_3) ;  /* 0x000000000028a947 */ /* 0x000fea0003800000 */
[----:B------:R-:W0:Y:S01]  /*06d0*/  LDC.64 R8, c[0x0][0x380] ;  /* 0x0000e000ff087b82 */ /* 0x000e220000000a00 */
[----:B------:R-:W-:Y:S02]  /*06e0*/  IADD3 R7, PT, PT, R4, R7, RZ ;  /* 0x0000000704077210 */ /* 0x000fe40007ffe0ff */
[----:B------:R-:W-:-:S07]  /*06f0*/  IADD3 R6, PT, PT, -R6, RZ, RZ ;  /* 0x000000ff06067210 */ /* 0x000fce0007ffe1ff */
.L_x_6:
[----:B0-----:R-:W-:-:S06]  /*0700*/  IMAD.WIDE R2, R7, 0x4, R8 ;  /* 0x0000000407027825 */ /* 0x001fcc00078e0208 */
[----:B------:R-:W2:Y:S01]  /*0710*/  LDG.E R2, desc[UR6][R2.64] ;  /* 0x0000000602027981 */ /* 0x000ea2000c1e1900 */
[----:B------:R-:W-:Y:S02]  /*0720*/  IADD3 R6, PT, PT, R6, 0x1, RZ ;  /* 0x0000000106067810 */ /* 0x000fe40007ffe0ff */
[----:B------:R-:W-:Y:S02]  /*0730*/  IADD3 R7, PT, PT, R7, 0x1, RZ ;  /* 0x0000000107077810 */ /* 0x000fe40007ffe0ff */
[----:B------:R-:W-:Y:S01]  /*0740*/  ISETP.NE.AND P1, PT, R6, RZ, PT ;  /* 0x000000ff0600720c */ /* 0x000fe20003f25270 */
[----:B--2---:R-:W-:-:S12]  /*0750*/  FFMA R5, R2, R2, R5 ;  /* 0x0000000202057223 */ /* 0x004fd80000000005 */
[----:B------:R-:W-:Y:S05]  /*0760*/  @P1 BRA `(.L_x_6) ;  /* 0xfffffffc00e41947 */ /* 0x000fea000383ffff */
.L_x_3:
[----:B------:R-:W-:-:S07]  /*0770*/  FADD R5, R5, 9.9999999600419720025e-13 ;  /* 0x2b8cbccc05057421 */ /* 0x000fce0000000000 */
.L_x_0:
[----:B------:R-:W-:-:S13]  /*0780*/  FSETP.GEU.AND P1, PT, |R5|, 1.175494350822287508e-38, PT ;  /* 0x008000000500780b */ /* 0x000fda0003f2e200 */
[----:B------:R-:W-:-:S06]  /*0790*/  @!P1 FMUL R5, R5, 16777216 ;  /* 0x4b80000005059820 */ /* 0x000fcc0000400000 */
[----:B------:R-:W0:Y:S01]  /*07a0*/  MUFU.RSQ R5, R5 ;  /* 0x0000000500057308 */ /* 0x000e220000001400 */
[----:B------:R-:W-:Y:S05]  /*07b0*/  @!P0 EXIT ;  /* 0x000000000000894d */ /* 0x000fea0003800000 */
[C---:B------:R-:W-:Y:S01]  /*07c0*/  ISETP.GE.U32.AND P2, PT, R0.reuse, 0x10, PT ;  /* 0x000000100000780c */ /* 0x040fe20003f46070 */
[----:B------:R-:W-:Y:S01]  /*07d0*/  HFMA2 R7, -RZ, RZ, 0, 0 ;  /* 0x00000000ff077431 */ /* 0x000fe200000001ff */
[----:B------:R-:W-:Y:S01]  /*07e0*/  LOP3.LUT R19, R0, 0xf, RZ, 0xc0, !PT ;  /* 0x0000000f00137812 */ /* 0x000fe200078ec0ff */
[----:B0-----:R-:W-:-:S03]  /*07f0*/  @!P1 FMUL R5, R5, 4096 ;  /* 0x4580000005059820 */ /* 0x001fc60000400000 */
[----:B------:R-:W-:-:S07]  /*0800*/  ISETP.NE.AND P0, PT, R19, RZ, PT ;  /* 0x000000ff1300720c */ /* 0x000fce0003f05270 */
[----:B------:R-:W-:Y:S06]  /*0810*/  @!P2 BRA `(.L_x_7) ;  /* 0x0000000000f4a947 */ /* 0x000fec0003800000 */
[----:B------:R-:W0:Y:S01]  /*0820*/  LDCU.64 UR4, c[0x0][0x380] ;  /* 0x00007000ff0477ac */ /* 0x000e220008000a00 */
[----:B------:R-:W-:Y:S02]  /*0830*/  LOP3.LUT R7, R0, 0x7ffffff0, RZ, 0xc0, !PT ;  /* 0x7ffffff000077812 */ /* 0x000fe400078ec0ff */
[----:B------:R-:W-:Y:S02]  /*0840*/  MOV R6, R4 ;  /* 0x0000000400067202 */ /* 0x000fe40000000f00 */
[----:B------:R-:W-:Y:S01]  /*0850*/  IADD3 R8, PT, PT, -R7, RZ, RZ ;  /* 0x000000ff07087210 */ /* 0x000fe20007ffe1ff */
[----:B0-----:R-:W-:-:S04]  /*0860*/  UIADD3 UR4, UP0, UPT, UR4, 0x20, URZ ;  /* 0x0000002004047890 */ /* 0x001fc8000ff1e0ff */
[----:B------:R-:W-:-:S12]  /*0870*/  UIADD3.X UR5, UPT, UPT, URZ, UR5, URZ, UP0, !UPT ;  /* 0x00000005ff057290 */ /* 0x000fd800087fe4ff */
.L_x_8:
[----:B-1----:R-:W-:Y:S02]  /*0880*/  MOV R2, UR4 ;  /* 0x0000000400027c02 */ /* 0x002fe40008000f00 */
        /* <DEDUP_REMOVED lines=21> */
[C---:B--2---:R-:W-:Y:S01]  /*09e0*/  FMUL R11, R5.reuse, R11 ;  /* 0x0000000b050b7220 */ /* 0x044fe20000400000 */
[----:B---3--:R-:W-:-:S04]  /*09f0*/  FMUL R13, R5, R13 ;  /* 0x0000000d050d7220 */ /* 0x008fc80000400000 */
[----:B------:R0:W-:Y:S01]  /*0a00*/  STG.E desc[UR6][R2.64+-0x20], R11 ;  /* 0xffffe00b02007986 */ /* 0x0001e2000c101906 */
[----:B----4-:R-:W-:-:S03]  /*0a10*/  FMUL R15, R5, R15 ;  /* 0x0000000f050f7220 */ /* 0x010fc60000400000 */
[----:B------:R-:W-:Y:S01]  /*0a20*/  STG.E desc[UR6][R2.64+-0x1c], R13 ;  /* 0xffffe40d02007986 */ /* 0x000fe2000c101906 */
[----:B-----5:R-:W-:-:S03]  /*0a30*/  FMUL R17, R5, R17 ;  /* 0x0000001105117220 */ /* 0x020fc60000400000 */
[----:B------:R-:W-:Y:S01]  /*0a40*/  STG.E desc[UR6][R2.64+-0x18], R15 ;  /* 0xffffe80f02007986 */ /* 0x000fe2000c101906 */
[----:B------:R-:W-:-:S03]  /*0a50*/  FMUL R21, R5, R21 ;  /* 0x0000001505157220 */ /* 0x000fc60000400000 */
[----:B------:R-:W-:Y:S01]  /*0a60*/  STG.E desc[UR6][R2.64+-0x14], R17 ;  /* 0xffffec1102007986 */ /* 0x000fe2000c101906 */
[----:B------:R-:W-:-:S03]  /*0a70*/  FMUL R9, R5, R9 ;  /* 0x0000000905097220 */ /* 0x000fc60000400000 */
[----:B------:R-:W-:Y:S01]  /*0a80*/  STG.E desc[UR6][R2.64+-0x10], R21 ;  /* 0xfffff01502007986 */ /* 0x000fe2000c101906 */
[----:B0-----:R-:W-:-:S03]  /*0a90*/  FMUL R11, R5, R28 ;  /* 0x0000001c050b7220 */ /* 0x001fc60000400000 */
[----:B------:R0:W-:Y:S01]  /*0aa0*/  STG.E desc[UR6][R2.64+-0xc], R9 ;  /* 0xfffff40902007986 */ /* 0x0001e2000c101906 */
[----:B------:R-:W-:-:S03]  /*0ab0*/  FMUL R23, R5, R20 ;  /* 0x0000001405177220 */ /* 0x000fc60000400000 */
[----:B------:R1:W-:Y:S01]  /*0ac0*/  STG.E desc[UR6][R2.64+-0x8], R11 ;  /* 0xfffff80b02007986 */ /* 0x0003e2000c101906 */
[----:B------:R-:W-:-:S03]  /*0ad0*/  FMUL R25, R5, R26 ;  /* 0x0000001a05197220 */ /* 0x000fc60000400000 */
[----:B------:R1:W-:Y:S01]  /*0ae0*/  STG.E desc[UR6][R2.64+-0x4], R23 ;  /* 0xfffffc1702007986 */ /* 0x0003e2000c101906 */
[----:B------:R-:W-:-:S03]  /*0af0*/  FMUL R27, R5, R24 ;  /* 0x00000018051b7220 */ /* 0x000fc60000400000 */
[----:B------:R1:W-:Y:S01]  /*0b00*/  STG.E desc[UR6][R2.64], R25 ;  /* 0x0000001902007986 */ /* 0x0003e2000c101906 */
[----:B------:R-:W-:-:S03]  /*0b10*/  FMUL R29, R5, R22 ;  /* 0x00000016051d7220 */ /* 0x000fc60000400000 */
[----:B------:R1:W-:Y:S01]  /*0b20*/  STG.E desc[UR6][R2.64+0x4], R27 ;  /* 0x0000041b02007986 */ /* 0x0003e2000c101906 */
        /* <DEDUP_REMOVED lines=9> */
[----:B------:R1:W-:Y:S04]  /*0bc0*/  STG.E desc[UR6][R2.64+0x18], R17 ;  /* 0x0000181102007986 */ /* 0x0003e8000c101906 */
[----:B------:R1:W-:Y:S01]  /*0bd0*/  STG.E desc[UR6][R2.64+0x1c], R21 ;  /* 0x00001c1502007986 */ /* 0x0003e2000c101906 */
[----:B------:R-:W-:Y:S05]  /*0be0*/  @P1 BRA `(.L_x_8) ;  /* 0xfffffffc00241947 */ /* 0x000fea000383ffff */
.L_x_7:
[----:B------:R-:W-:Y:S05]  /*0bf0*/  @!P0 EXIT ;  /* 0x000000000000894d */ /* 0x000fea0003800000 */
[----:B------:R-:W-:Y:S02]  /*0c00*/  ISETP.GE.U32.AND P0, PT, R19, 0x8, PT ;  /* 0x000000081300780c */ /* 0x000fe40003f06070 */
[----:B------:R-:W-:-:S04]  /*0c10*/  LOP3.LUT R22, R0, 0x7, RZ, 0xc0, !PT ;  /* 0x0000000700167812 */ /* 0x000fc800078ec0ff */
[----:B------:R-:W-:-:S07]  /*0c20*/  ISETP.NE.AND P1, PT, R22, RZ, PT ;  /* 0x000000ff1600720c */ /* 0x000fce0003f25270 */
[----:B------:R-:W-:Y:S06]  /*0c30*/  @!P0 BRA `(.L_x_9) ;  /* 0x0000000000708947 */ /* 0x000fec0003800000 */
[----:B-1----:R-:W0:Y:S01]  /*0c40*/  LDC.64 R2, c[0x0][0x380] ;  /* 0x0000e000ff027b82 */ /* 0x002e220000000a00 */
        /* <DEDUP_REMOVED lines=11> */
[C---:B--2---:R-:W-:Y:S01]  /*0d00*/  FMUL R9, R5.reuse, R6 ;  /* 0x0000000605097220 */ /* 0x044fe20000400000 */
[----:B---3--:R-:W-:-:S04]  /*0d10*/  FMUL R11, R5, R8 ;  /* 0x00000008050b7220 */ /* 0x008fc80000400000 */
[----:B------:R0:W-:Y:S01]  /*0d20*/  STG.E desc[UR6][R2.64], R9 ;  /* 0x0000000902007986 */ /* 0x0001e2000c101906 */
[----:B----4-:R-:W-:-:S03]  /*0d30*/  FMUL R13, R5, R10 ;  /* 0x0000000a050d7220 */ /* 0x010fc60000400000 */
[----:B------:R0:W-:Y:S01]  /*0d40*/  STG.E desc[UR6][R2.64+0x4], R11 ;  /* 0x0000040b02007986 */ /* 0x0001e2000c101906 */
[----:B-----5:R-:W-:-:S03]  /*0d50*/  FMUL R15, R5, R12 ;  /* 0x0000000c050f7220 */ /* 0x020fc60000400000 */
        /* <DEDUP_REMOVED lines=9> */
[----:B------:R0:W-:Y:S02]  /*0df0*/  STG.E desc[UR6][R2.64+0x1c], R23 ;  /* 0x00001c1702007986 */ /* 0x0001e4000c101906 */
.L_x_9:
[----:B------:R-:W-:Y:S05]  /*0e00*/  @!P1 EXIT ;  /* 0x000000000000994d */ /* 0x000fea0003800000 */
[----:B------:R-:W-:Y:S02]  /*0e10*/  ISETP.GE.U32.AND P0, PT, R22, 0x4, PT ;  /* 0x000000041600780c */ /* 0x000fe40003f06070 */
[----:B------:R-:W-:-:S04]  /*0e20*/  LOP3.LUT R12, R0, 0x3, RZ, 0xc0, !PT ;  /* 0x00000003000c7812 */ /* 0x000fc800078ec0ff */
[----:B------:R-:W-:-:S07]  /*0e30*/  ISETP.NE.AND P1, PT, R12, RZ, PT ;  /* 0x000000ff0c00720c */ /* 0x000fce0003f25270 */
[----:B------:R-:W-:Y:S06]  /*0e40*/  @!P0 BRA `(.L_x_10) ;  /* 0x0000000000408947 */ /* 0x000fec0003800000 */
[----:B01----:R-:W0:Y:S01]  /*0e50*/  LDC.64 R2, c[0x0][0x380] ;  /* 0x0000e000ff027b82 */ /* 0x003e220000000a00 */
[----:B------:R-:W-:-:S05]  /*0e60*/  IADD3 R9, PT, PT, R4, R7, RZ ;  /* 0x0000000704097210 */ /* 0x000fca0007ffe0ff */
[----:B0-----:R-:W-:-:S05]  /*0e70*/  IMAD.WIDE R2, R9, 0x4, R2 ;  /* 0x0000000409027825 */ /* 0x001fca00078e0202 */
[----:B------:R-:W2:Y:S04]  /*0e80*/  LDG.E R0, desc[UR6][R2.64] ;  /* 0x0000000602007981 */ /* 0x000ea8000c1e1900 */
[----:B------:R-:W3:Y:S04]  /*0e90*/  LDG.E R6, desc[UR6][R2.64+0x4] ;  /* 0x0000040602067981 */ /* 0x000ee8000c1e1900 */
[----:B------:R-:W4:Y:S04]  /*0ea0*/  LDG.E R8, desc[UR6][R2.64+0x8] ;  /* 0x0000080602087981 */ /* 0x000f28000c1e1900 */
        /* <DEDUP_REMOVED lines=8> */
[----:B------:R2:W-:Y:S04]  /*0f30*/  STG.E desc[UR6][R2.64+0x8], R13 ;  /* 0x0000080d02007986 */ /* 0x0005e8000c101906 */
[----:B------:R2:W-:Y:S02]  /*0f40*/  STG.E desc[UR6][R2.64+0xc], R15 ;  /* 0x00000c0f02007986 */ /* 0x0005e4000c101906 */
.L_x_10:
[----:B------:R-:W-:Y:S05]  /*0f50*/  @!P1 EXIT ;  /* 0x000000000000994d */ /* 0x000fea0003800000 */
[----:B012---:R-:W0:Y:S01]  /*0f60*/  LDC.64 R8, c[0x0][0x380] ;  /* 0x0000e000ff087b82 */ /* 0x007e220000000a00 */
[----:B------:R-:W-:Y:S02]  /*0f70*/  IADD3 R7, PT, PT, R4, R7, RZ ;  /* 0x0000000704077210 */ /* 0x000fe40007ffe0ff */
[----:B------:R-:W-:-:S07]  /*0f80*/  IADD3 R0, PT, PT, -R12, RZ, RZ ;  /* 0x000000ff0c007210 */ /* 0x000fce0007ffe1ff */
.L_x_11:
[----:B01----:R-:W-:-:S05]  /*0f90*/  IMAD.WIDE R2, R7, 0x4, R8 ;  /* 0x0000000407027825 */ /* 0x003fca00078e0208 */
[----:B------:R-:W2:Y:S01]  /*0fa0*/  LDG.E R4, desc[UR6][R2.64] ;  /* 0x0000000602047981 */ /* 0x000ea2000c1e1900 */
[----:B------:R-:W-:Y:S02]  /*0fb0*/  IADD3 R0, PT, PT, R0, 0x1, RZ ;  /* 0x0000000100007810 */ /* 0x000fe40007ffe0ff */
[----:B------:R-:W-:Y:S02]  /*0fc0*/  IADD3 R7, PT, PT, R7, 0x1, RZ ;  /* 0x0000000107077810 */ /* 0x000fe40007ffe0ff */
[----:B------:R-:W-:Y:S01]  /*0fd0*/  ISETP.NE.AND P0, PT, R0, RZ, PT ;  /* 0x000000ff0000720c */ /* 0x000fe20003f05270 */
[----:B--2---:R-:W-:-:S05]  /*0fe0*/  FMUL R11, R5, R4 ;  /* 0x00000004050b7220 */ /* 0x004fca0000400000 */
[----:B------:R1:W-:Y:S07]  /*0ff0*/  STG.E desc[UR6][R2.64], R11 ;  /* 0x0000000b02007986 */ /* 0x0003ee000c101906 */
[----:B------:R-:W-:Y:S05]  /*1000*/  @P0 BRA `(.L_x_11) ;  /* 0xfffffffc00e00947 */ /* 0x000fea000383ffff */
[----:B------:R-:W-:Y:S05]  /*1010*/  EXIT ;  /* 0x000000000000794d */ /* 0x000fea0003800000 */
.L_x_12:
[----:B------:R-:W-:-:S00]  /*1020*/  BRA `(.L_x_12) ;  /* 0xfffffffc00fc7947 */ /* 0x000fc0000383ffff */
[----:B------:R-:W-:-:S00]  /*1030*/  NOP ;  /* 0x0000000000007918 */ /* 0x000fc00000000000 */
        /* <DEDUP_REMOVED lines=12> */
.L_x_13:


//--------------------- .nv.shared.reserved.0     --------------------------
	.section	.nv.shared.reserved.0,"aw",@nobits
	.weak		__nv_reservedSMEM_offset_0_alias
	.size		__nv_reservedSMEM_offset_0_alias, 0, 64
	.other		__nv_reservedSMEM_offset_0_alias,@"STO_CUDA_RESERVED_SHARED STV_DEFAULT"
__nv_reservedSMEM_offset_0_alias:
	.zero		0
	.zero		64


//--------------------- .nv.constant0._Z19l2_normalize_kernelPfii --------------------------
	.section	.nv.constant0._Z19l2_normalize_kernelPfii,"a",@progbits
	.sectionflags	@""
	.align	4
.nv.constant0._Z19l2_normalize_kernelPfii:
	.zero		912


//--------------------- SYMBOLS --------------------------

	.type		.nv.reservedSmem.offset0,@object
	.size		.nv.reservedSmem.offset0,0x4
